//
// Generated by NVIDIA NVVM Compiler
//
// Compiler Build ID: CL-36424714
// Cuda compilation tools, release 13.0, V13.0.88
// Based on NVVM 20.0.0
//

.version 9.0
.target sm_100
.address_size 64

	// .globl	_Z14sumpool_kernelPfS_

.visible .entry _Z14sumpool_kernelPfS_(
	.param .u64 .ptr .align 1 _Z14sumpool_kernelPfS__param_0,
	.param .u64 .ptr .align 1 _Z14sumpool_kernelPfS__param_1
)
.maxntid 1024
{
	.reg .b16 	%rs<7>;
	.reg .b32 	%r<32>;
	.reg .b32 	%f<51>;
	.reg .b64 	%rd<9>;

	ld.param.u64 	%rd1, [_Z14sumpool_kernelPfS__param_0];
	ld.param.u64 	%rd2, [_Z14sumpool_kernelPfS__param_1];
	cvta.to.global.u64 	%rd3, %rd1;
	mov.u32 	%r1, %ctaid.x;
	mul.hi.u32 	%r2, %r1, 715827883;
	shr.u32 	%r3, %r2, 3;
	mul.lo.s32 	%r4, %r3, 48;
	sub.s32 	%r5, %r1, %r4;
	cvt.u16.u32 	%rs1, %r5;
	mul.lo.s16 	%rs2, %rs1, 86;
	shr.u16 	%rs3, %rs2, 8;
	mul.hi.u32 	%r6, %r1, 1431655766;
	mul.lo.s32 	%r7, %r6, 3;
	sub.s32 	%r8, %r1, %r7;
	shl.b32 	%r9, %r8, 4;
	mov.u32 	%r10, %tid.x;
	shr.u32 	%r11, %r10, 6;
	or.b32  	%r12, %r9, %r11;
	cvt.u16.u32 	%rs4, %r12;
	mul.lo.s16 	%rs5, %rs4, 86;
	shr.u16 	%rs6, %rs5, 8;
	cvt.u32.u16 	%r13, %rs3;
	cvt.u32.u16 	%r14, %rs6;
	prmt.b32 	%r15, %r13, %r14, 0x3340U;
	prmt.b32 	%r16, %r17, %r18, 0x3340U;
	prmt.b32 	%r19, %r15, %r16, 0x5410U;
	mov.b32 	%r20, 0;
	mov.b32 	%r21, 25179264;
	dp2a.lo.u32.u32 	%r22, %r21, %r19, %r20;
	shl.b32 	%r23, %r1, 6;
	add.s32 	%r24, %r23, %r10;
	mul.hi.u32 	%r25, %r24, 715827883;
	shr.u32 	%r26, %r25, 5;
	mul.lo.s32 	%r27, %r26, 192;
	sub.s32 	%r28, %r24, %r27;
	mad.lo.s32 	%r29, %r3, 235200, %r28;
	add.s32 	%r30, %r29, %r22;
	mul.wide.u32 	%rd4, %r30, 4;
	add.s64 	%rd5, %rd3, %rd4;
	ld.global.nc.f32 	%f1, [%rd5];
	add.f32 	%f2, %f1, 0f00000000;
	ld.global.nc.f32 	%f3, [%rd5+768];
	add.f32 	%f4, %f2, %f3;
	ld.global.nc.f32 	%f5, [%rd5+1536];
	add.f32 	%f6, %f4, %f5;
	ld.global.nc.f32 	%f7, [%rd5+2304];
	add.f32 	%f8, %f6, %f7;
	ld.global.nc.f32 	%f9, [%rd5+3072];
	add.f32 	%f10, %f8, %f9;
	ld.global.nc.f32 	%f11, [%rd5+26880];
	add.f32 	%f12, %f10, %f11;
	ld.global.nc.f32 	%f13, [%rd5+27648];
	add.f32 	%f14, %f12, %f13;
	ld.global.nc.f32 	%f15, [%rd5+28416];
	add.f32 	%f16, %f14, %f15;
	ld.global.nc.f32 	%f17, [%rd5+29184];
	add.f32 	%f18, %f16, %f17;
	ld.global.nc.f32 	%f19, [%rd5+29952];
	add.f32 	%f20, %f18, %f19;
	ld.global.nc.f32 	%f21, [%rd5+53760];
	add.f32 	%f22, %f20, %f21;
	ld.global.nc.f32 	%f23, [%rd5+54528];
	add.f32 	%f24, %f22, %f23;
	ld.global.nc.f32 	%f25, [%rd5+55296];
	add.f32 	%f26, %f24, %f25;
	ld.global.nc.f32 	%f27, [%rd5+56064];
	add.f32 	%f28, %f26, %f27;
	ld.global.nc.f32 	%f29, [%rd5+56832];
	add.f32 	%f30, %f28, %f29;
	ld.global.nc.f32 	%f31, [%rd5+80640];
	add.f32 	%f32, %f30, %f31;
	ld.global.nc.f32 	%f33, [%rd5+81408];
	add.f32 	%f34, %f32, %f33;
	ld.global.nc.f32 	%f35, [%rd5+82176];
	add.f32 	%f36, %f34, %f35;
	ld.global.nc.f32 	%f37, [%rd5+82944];
	add.f32 	%f38, %f36, %f37;
	ld.global.nc.f32 	%f39, [%rd5+83712];
	add.f32 	%f40, %f38, %f39;
	ld.global.nc.f32 	%f41, [%rd5+107520];
	add.f32 	%f42, %f40, %f41;
	ld.global.nc.f32 	%f43, [%rd5+108288];
	add.f32 	%f44, %f42, %f43;
	ld.global.nc.f32 	%f45, [%rd5+109056];
	add.f32 	%f46, %f44, %f45;
	ld.global.nc.f32 	%f47, [%rd5+109824];
	add.f32 	%f48, %f46, %f47;
	ld.global.nc.f32 	%f49, [%rd5+110592];
	add.f32 	%f50, %f48, %f49;
	cvta.to.global.u64 	%rd6, %rd2;
	mad.lo.s32 	%r31, %r1, 960, %r24;
	mul.wide.u32 	%rd7, %r31, 4;
	add.s64 	%rd8, %rd6, %rd7;
	st.global.f32 	[%rd8], %f50;
	ret;

}


// ===== COMPILED SASS (sm_100) =====

	.target	sm_100

	.elftype	@"ET_EXEC"


//--------------------- .note.nv.tkinfo           --------------------------
	.section	.note.nv.tkinfo,"",@"SHT_NOTE"
	.sectionflags	@"SHF_NOTE_NV_TKINFO"
	.tkinfo
        /*0018*/ 	.word	0x00000002
        /*0030*/ 	.string	""
        /*0030*/ 	.string	"ptxas"
        /*0030*/ 	.string	"Cuda compilation tools, release 13.0, V13.0.88"
        /*0030*/ 	.string	"Build cuda_13.0.r13.0/compiler.36424714_0"
        /*0030*/ 	.string	"-arch sm_100 -m 64 "



//--------------------- .note.nv.cuinfo           --------------------------
	.section	.note.nv.cuinfo,"",@"SHT_NOTE"
	.sectionflags	@"SHF_NOTE_NV_CUINFO"
        /*0018*/ 	.short	0x0002
        /*001a*/ 	.short	0x0064
        /*001c*/ 	.short	0x0082
	.zero		2


//--------------------- .nv.info                  --------------------------
	.section	.nv.info,"",@"SHT_CUDA_INFO"
	.align	4


	//----- nvinfo : EIATTR_REGCOUNT
	.align		4
        /*0000*/ 	.byte	0x04, 0x2f
        /*0002*/ 	.short	(.L_1 - .L_0)
	.align		4
.L_0:
        /*0004*/ 	.word	index@(_Z14sumpool_kernelPfS_)
        /*0008*/ 	.word	0x0000001f


	//----- nvinfo : EIATTR_FRAME_SIZE
	.align		4
.L_1:
        /*000c*/ 	.byte	0x04, 0x11
        /*000e*/ 	.short	(.L_3 - .L_2)
	.align		4
.L_2:
        /*0010*/ 	.word	index@(_Z14sumpool_kernelPfS_)
        /*0014*/ 	.word	0x00000000


	//----- nvinfo : EIATTR_MIN_STACK_SIZE
	.align		4
.L_3:
        /*0018*/ 	.byte	0x04, 0x12
        /*001a*/ 	.short	(.L_5 - .L_4)
	.align		4
.L_4:
        /*001c*/ 	.word	index@(_Z14sumpool_kernelPfS_)
        /*0020*/ 	.word	0x00000000
.L_5:


//--------------------- .nv.compat                --------------------------
	.section	.nv.compat,"",@"SHT_CUDA_COMPAT_INFO"
	.align	4
        /*0000*/ 	.byte	0x02, 0x09, 0x00, 0x00, 0x02, 0x02, 0x01, 0x00, 0x02, 0x05, 0x05, 0x00, 0x03, 0x07, 0x01, 0x01
        /*0010*/ 	.byte	0x02, 0x03, 0x00, 0x00, 0x02, 0x06, 0x01, 0x00, 0x04, 0x0b, 0x08, 0x00, 0x09, 0x00, 0x00, 0x00
        /*0020*/ 	.byte	0x00, 0x00, 0x00, 0x00


//--------------------- .nv.info._Z14sumpool_kernelPfS_ --------------------------
	.section	.nv.info._Z14sumpool_kernelPfS_,"",@"SHT_CUDA_INFO"
	.sectionflags	@""
	.align	4


	//----- nvinfo : EIATTR_CUDA_API_VERSION
	.align		4
        /*0000*/ 	.byte	0x04, 0x37
        /*0002*/ 	.short	(.L_7 - .L_6)
.L_6:
        /*0004*/ 	.word	0x00000082


	//----- nvinfo : EIATTR_KPARAM_INFO
	.align		4
.L_7:
        /*0008*/ 	.byte	0x04, 0x17
        /*000a*/ 	.short	(.L_9 - .L_8)
.L_8:
        /*000c*/ 	.word	0x00000000
        /*0010*/ 	.short	0x0001
        /*0012*/ 	.short	0x0008
        /*0014*/ 	.byte	0x00, 0xf5, 0x21, 0x00


	//----- nvinfo : EIATTR_KPARAM_INFO
	.align		4
.L_9:
        /*0018*/ 	.byte	0x04, 0x17
        /*001a*/ 	.short	(.L_11 - .L_10)
.L_10:
        /*001c*/ 	.word	0x00000000
        /*0020*/ 	.short	0x0000
        /*0022*/ 	.short	0x0000
        /*0024*/ 	.byte	0x00, 0xf5, 0x21, 0x00


	//----- nvinfo : EIATTR_SPARSE_MMA_MASK
	.align		4
.L_11:
        /*0028*/ 	.byte	0x03, 0x50
        /*002a*/ 	.short	0x0000


	//----- nvinfo : EIATTR_MAXREG_COUNT
	.align		4
        /*002c*/ 	.byte	0x03, 0x1b
        /*002e*/ 	.short	0x0040


	//----- nvinfo : EIATTR_MERCURY_ISA_VERSION
	.align		4
        /*0030*/ 	.byte	0x03, 0x5f
        /*0032*/ 	.short	0x0101


	//----- nvinfo : EIATTR_VRC_CTA_INIT_COUNT
	.align		4
        /*0034*/ 	.byte	0x02, 0x4a
	.zero		1
	.zero		1


	//----- nvinfo : EIATTR_EXIT_INSTR_OFFSETS
	.align		4
        /*0038*/ 	.byte	0x04, 0x1c
        /*003a*/ 	.short	(.L_13 - .L_12)


	//   ....[0]....
.L_12:
        /*003c*/ 	.word	0x00000590


	//----- nvinfo : EIATTR_MAX_THREADS
	.align		4
.L_13:
        /*0040*/ 	.byte	0x04, 0x05
        /*0042*/ 	.short	(.L_15 - .L_14)
.L_14:
        /*0044*/ 	.word	0x00000400
        /*0048*/ 	.word	0x00000001
        /*004c*/ 	.word	0x00000001


	//----- nvinfo : EIATTR_CBANK_PARAM_SIZE
	.align		4
.L_15:
        /*0050*/ 	.byte	0x03, 0x19
        /*0052*/ 	.short	0x0010


	//----- nvinfo : EIATTR_PARAM_CBANK
	.align		4
        /*0054*/ 	.byte	0x04, 0x0a
        /*0056*/ 	.short	(.L_17 - .L_16)
	.align		4
.L_16:
        /*0058*/ 	.word	index@(.nv.constant0._Z14sumpool_kernelPfS_)
        /*005c*/ 	.short	0x0380
        /*005e*/ 	.short	0x0010


	//----- nvinfo : EIATTR_SW_WAR
	.align		4
.L_17:
        /*0060*/ 	.byte	0x04, 0x36
        /*0062*/ 	.short	(.L_19 - .L_18)
.L_18:
        /*0064*/ 	.word	0x00000008
.L_19:


//--------------------- .nv.callgraph             --------------------------
	.section	.nv.callgraph,"",@"SHT_CUDA_CALLGRAPH"
	.align	4
	.sectionentsize	8
	.align		4
        /*0000*/ 	.word	0x00000000
	.align		4
        /*0004*/ 	.word	0xffffffff
	.align		4
        /*0008*/ 	.word	0x00000000
	.align		4
        /*000c*/ 	.word	0xfffffffe
	.align		4
        /*0010*/ 	.word	0x00000000
	.align		4
        /*0014*/ 	.word	0xfffffffd
	.align		4
        /*0018*/ 	.word	0x00000000
	.align		4
        /*001c*/ 	.word	0xfffffffc


//--------------------- .text._Z14sumpool_kernelPfS_ --------------------------
	.section	.text._Z14sumpool_kernelPfS_,"ax",@progbits
	.align	128
        .global         _Z14sumpool_kernelPfS_
        .type           _Z14sumpool_kernelPfS_,@function
        .size           _Z14sumpool_kernelPfS_,(.L_x_1 - _Z14sumpool_kernelPfS_)
        .other          _Z14sumpool_kernelPfS_,@"STO_CUDA_ENTRY STV_DEFAULT"
_Z14sumpool_kernelPfS_:
.text._Z14sumpool_kernelPfS_:
[----:B------:R-:W0:Y:S01]  /*0000*/  LDC R1, c[0x0][0x37c] ;  /* 0x0000df00ff017b82 */ /* 0x000e220000000800 */
[----:B------:R-:W1:Y:S01]  /*0010*/  S2R R5, SR_CTAID.X ;  /* 0x0000000000057919 */ /* 0x000e620000002500 */
[----:B0-----:R-:W-:Y:S01]  /*0020*/  PRMT R9, R1, 0x3340, R1 ;  /* 0x0000334001097816 */ /* 0x001fe20000000001 */
[----:B------:R-:W0:Y:S01]  /*0030*/  LDCU.64 UR4, c[0x0][0x358] ;  /* 0x00006b00ff0477ac */ /* 0x000e220008000a00 */
[----:B------:R-:W2:Y:S01]  /*0040*/  S2R R8, SR_TID.X ;  /* 0x0000000000087919 */ /* 0x000ea20000002100 */
[----:B-1----:R-:W-:-:S04]  /*0050*/  IMAD.HI.U32 R0, R5, 0x55555556, RZ ;  /* 0x5555555605007827 */ /* 0x002fc800078e00ff */
[----:B------:R-:W-:Y:S01]  /*0060*/  IMAD.HI.U32 R4, R5, 0x2aaaaaab, RZ ;  /* 0x2aaaaaab05047827 */ /* 0x000fe200078e00ff */
[----:B--2---:R-:W-:-:S03]  /*0070*/  SHF.R.U32.HI R3, RZ, 0x6, R8 ;  /* 0x00000006ff037819 */ /* 0x004fc60000011608 */
[----:B------:R-:W-:Y:S01]  /*0080*/  IMAD R0, R0, -0x3, R5 ;  /* 0xfffffffd00007824 */ /* 0x000fe200078e0205 */
[----:B------:R-:W-:-:S04]  /*0090*/  SHF.R.U32.HI R4, RZ, 0x3, R4 ;  /* 0x00000003ff047819 */ /* 0x000fc80000011604 */
[----:B------:R-:W-:Y:S01]  /*00a0*/  SHF.L.U32 R2, R0, 0x4, RZ ;  /* 0x0000000400027819 */ /* 0x000fe200000006ff */
[----:B------:R-:W-:-:S03]  /*00b0*/  IMAD R0, R4, -0x30, R5 ;  /* 0xffffffd004007824 */ /* 0x000fc600078e0205 */
[----:B------:R-:W-:Y:S02]  /*00c0*/  LOP3.LUT R2, R2, R3, RZ, 0xfc, !PT ;  /* 0x0000000302027212 */ /* 0x000fe400078efcff */
[----:B------:R-:W-:Y:S02]  /*00d0*/  PRMT R0, R0, 0x9910, RZ ;  /* 0x0000991000007816 */ /* 0x000fe400000000ff */
[----:B------:R-:W-:-:S03]  /*00e0*/  PRMT R2, R2, 0x9910, RZ ;  /* 0x0000991002027816 */ /* 0x000fc600000000ff */
[----:B------:R-:W-:Y:S02]  /*00f0*/  IMAD R0, R0, 0x56, RZ ;  /* 0x0000005600007824 */ /* 0x000fe400078e02ff */
[----:B------:R-:W-:-:S03]  /*0100*/  IMAD R2, R2, 0x56, RZ ;  /* 0x0000005602027824 */ /* 0x000fc600078e02ff */
[----:B------:R-:W-:Y:S02]  /*0110*/  LOP3.LUT R3, R0, 0xffff, RZ, 0xc0, !PT ;  /* 0x0000ffff00037812 */ /* 0x000fe400078ec0ff */
[----:B------:R-:W-:Y:S02]  /*0120*/  LOP3.LUT R6, R2, 0xffff, RZ, 0xc0, !PT ;  /* 0x0000ffff02067812 */ /* 0x000fe400078ec0ff */
[----:B------:R-:W-:Y:S02]  /*0130*/  SHF.R.U32.HI R2, RZ, 0x8, R3 ;  /* 0x00000008ff027819 */ /* 0x000fe40000011603 */
[----:B------:R-:W-:Y:S02]  /*0140*/  SHF.R.U32.HI R3, RZ, 0x8, R6 ;  /* 0x00000008ff037819 */ /* 0x000fe40000011606 */
[----:B------:R-:W-:Y:S02]  /*0150*/  LEA R0, R5, R8, 0x6 ;  /* 0x0000000805007211 */ /* 0x000fe400078e30ff */
[----:B------:R-:W-:-:S02]  /*0160*/  LOP3.LUT R6, R2, 0xffff, RZ, 0xc0, !PT ;  /* 0x0000ffff02067812 */ /* 0x000fc400078ec0ff */
[----:B------:R-:W-:Y:S01]  /*0170*/  LOP3.LUT R7, R3, 0xffff, RZ, 0xc0, !PT ;  /* 0x0000ffff03077812 */ /* 0x000fe200078ec0ff */
[----:B------:R-:W-:Y:S01]  /*0180*/  IMAD.HI.U32 R8, R0, 0x2aaaaaab, RZ ;  /* 0x2aaaaaab00087827 */ /* 0x000fe200078e00ff */
[----:B------:R-:W1:Y:S02]  /*0190*/  LDC.64 R2, c[0x0][0x380] ;  /* 0x0000e000ff027b82 */ /* 0x000e640000000a00 */
[----:B------:R-:W-:Y:S02]  /*01a0*/  PRMT R6, R6, 0x3340, R7 ;  /* 0x0000334006067816 */ /* 0x000fe40000000007 */
[----:B------:R-:W-:Y:S02]  /*01b0*/  SHF.R.U32.HI R7, RZ, 0x5, R8 ;  /* 0x00000005ff077819 */ /* 0x000fe40000011608 */
[----:B------:R-:W-:Y:S01]  /*01c0*/  PRMT R6, R6, 0x5410, R9 ;  /* 0x0000541006067816 */ /* 0x000fe20000000009 */
[----:B------:R-:W-:Y:S02]  /*01d0*/  HFMA2 R9, -RZ, RZ, 2.288818359375e-05, 0.28125 ;  /* 0x01803480ff097431 */ /* 0x000fe400000001ff */
[----:B------:R-:W-:-:S04]  /*01e0*/  IMAD R7, R7, -0xc0, R0 ;  /* 0xffffff4007077824 */ /* 0x000fc800078e0200 */
[----:B------:R-:W-:Y:S02]  /*01f0*/  IMAD R7, R4, 0x396c0, R7 ;  /* 0x000396c004077824 */ /* 0x000fe400078e0207 */
[----:B------:R-:W-:-:S05]  /*0200*/  IDP.2A.LO.U16.U8 R6, R9, R6, RZ ;  /* 0x0000000609067226 */ /* 0x000fca00000010ff */
[----:B------:R-:W-:-:S05]  /*0210*/  IADD3 R7, PT, PT, R6, R7, RZ ;  /* 0x0000000706077210 */ /* 0x000fca0007ffe0ff */
[----:B-1----:R-:W-:-:S05]  /*0220*/  IMAD.WIDE.U32 R2, R7, 0x4, R2 ;  /* 0x0000000407027825 */ /* 0x002fca00078e0002 */
[----:B0-----:R-:W2:Y:S04]  /*0230*/  LDG.E.CONSTANT R8, desc[UR4][R2.64] ;  /* 0x0000000402087981 */ /* 0x001ea8000c1e9900 */
[----:B------:R-:W3:Y:S04]  /*0240*/  LDG.E.CONSTANT R25, desc[UR4][R2.64+0x300] ;  /* 0x0003000402197981 */ /* 0x000ee8000c1e9900 */
[----:B------:R-:W4:Y:S04]  /*0250*/  LDG.E.CONSTANT R26, desc[UR4][R2.64+0x600] ;  /* 0x00060004021a7981 */ /* 0x000f28000c1e9900 */
[----:B------:R-:W5:Y:S04]  /*0260*/  LDG.E.CONSTANT R9, desc[UR4][R2.64+0x900] ;  /* 0x0009000402097981 */ /* 0x000f68000c1e9900 */
        /* <DEDUP_REMOVED lines=16> */
[----:B------:R-:W5:Y:S01]  /*0370*/  LDG.E.CONSTANT R6, desc[UR4][R2.64+0x1a400] ;  /* 0x01a4000402067981 */ /* 0x000f62000c1e9900 */
[----:B--2---:R-:W-:-:S03]  /*0380*/  FADD R24, RZ, R8 ;  /* 0x00000008ff187221 */ /* 0x004fc60000000000 */
[----:B------:R-:W2:Y:S01]  /*0390*/  LDG.E.CONSTANT R8, desc[UR4][R2.64+0x1a700] ;  /* 0x01a7000402087981 */ /* 0x000ea2000c1e9900 */
[----:B---3--:R-:W-:-:S03]  /*03a0*/  FADD R25, R24, R25 ;  /* 0x0000001918197221 */ /* 0x008fc60000000000 */
[----:B------:R-:W3:Y:S01]  /*03b0*/  LDG.E.CONSTANT R24, desc[UR4][R2.64+0x1aa00] ;  /* 0x01aa000402187981 */ /* 0x000ee2000c1e9900 */
[----:B----4-:R-:W-:-:S03]  /*03c0*/  FADD R28, R25, R26 ;  /* 0x0000001a191c7221 */ /* 0x010fc60000000000 */
[----:B------:R-:W4:Y:S04]  /*03d0*/  LDG.E.CONSTANT R26, desc[UR4][R2.64+0x1ad00] ;  /* 0x01ad0004021a7981 */ /* 0x000f28000c1e9900 */
[----:B------:R0:W4:Y:S01]  /*03e0*/  LDG.E.CONSTANT R25, desc[UR4][R2.64+0x1b000] ;  /* 0x01b0000402197981 */ /* 0x000122000c1e9900 */
[----:B-----5:R-:W-:Y:S01]  /*03f0*/  FADD R28, R28, R9 ;  /* 0x000000091c1c7221 */ /* 0x020fe20000000000 */
[----:B------:R-:W-:-:S03]  /*0400*/  IMAD R5, R5, 0x3c0, R0 ;  /* 0x000003c005057824 */ /* 0x000fc600078e0200 */
[----:B------:R-:W-:-:S04]  /*0410*/  FADD R23, R28, R23 ;  /* 0x000000171c177221 */ /* 0x000fc80000000000 */
[----:B------:R-:W-:Y:S01]  /*0420*/  FADD R22, R23, R22 ;  /* 0x0000001617167221 */ /* 0x000fe20000000000 */
[----:B0-----:R-:W0:Y:S03]  /*0430*/  LDC.64 R2, c[0x0][0x388] ;  /* 0x0000e200ff027b82 */ /* 0x001e260000000a00 */
[----:B------:R-:W-:-:S04]  /*0440*/  FADD R21, R22, R21 ;  /* 0x0000001516157221 */ /* 0x000fc80000000000 */
[----:B------:R-:W-:-:S04]  /*0450*/  FADD R20, R21, R20 ;  /* 0x0000001415147221 */ /* 0x000fc80000000000 */
[----:B------:R-:W-:-:S04]  /*0460*/  FADD R19, R20, R19 ;  /* 0x0000001314137221 */ /* 0x000fc80000000000 */
[----:B------:R-:W-:-:S04]  /*0470*/  FADD R18, R19, R18 ;  /* 0x0000001213127221 */ /* 0x000fc80000000000 */
[----:B------:R-:W-:-:S04]  /*0480*/  FADD R17, R18, R17 ;  /* 0x0000001112117221 */ /* 0x000fc80000000000 */
[----:B------:R-:W-:Y:S01]  /*0490*/  FADD R16, R17, R16 ;  /* 0x0000001011107221 */ /* 0x000fe20000000000 */
[----:B0-----:R-:W-:-:S04]  /*04a0*/  IMAD.WIDE.U32 R2, R5, 0x4, R2 ;  /* 0x0000000405027825 */ /* 0x001fc800078e0002 */
[----:B------:R-:W-:-:S04]  /*04b0*/  FADD R15, R16, R15 ;  /* 0x0000000f100f7221 */ /* 0x000fc80000000000 */
        /* <DEDUP_REMOVED lines=8> */
[----:B--2---:R-:W-:-:S04]  /*0540*/  FADD R7, R7, R8 ;  /* 0x0000000807077221 */ /* 0x004fc80000000000 */
[----:B---3--:R-:W-:-:S04]  /*0550*/  FADD R7, R7, R24 ;  /* 0x0000001807077221 */ /* 0x008fc80000000000 */
[----:B----4-:R-:W-:-:S04]  /*0560*/  FADD R26, R7, R26 ;  /* 0x0000001a071a7221 */ /* 0x010fc80000000000 */
[----:B------:R-:W-:-:S05]  /*0570*/  FADD R25, R26, R25 ;  /* 0x000000191a197221 */ /* 0x000fca0000000000 */
[----:B------:R-:W-:Y:S01]  /*0580*/  STG.E desc[UR4][R2.64], R25 ;  /* 0x0000001902007986 */ /* 0x000fe2000c101904 */
[----:B------:R-:W-:Y:S05]  /*0590*/  EXIT ;  /* 0x000000000000794d */ /* 0x000fea0003800000 */
.L_x_0:
[----:B------:R-:W-:-:S00]  /*05a0*/  BRA `(.L_x_0) ;  /* 0xfffffffc00fc7947 */ /* 0x000fc0000383ffff */
[----:B------:R-:W-:-:S00]  /*05b0*/  NOP ;  /* 0x0000000000007918 */ /* 0x000fc00000000000 */
        /* <DEDUP_REMOVED lines=12> */
.L_x_1:


//--------------------- .nv.shared.reserved.0     --------------------------
	.section	.nv.shared.reserved.0,"aw",@nobits
	.weak		__nv_reservedSMEM_offset_0_alias
	.size		__nv_reservedSMEM_offset_0_alias, 0, 64
	.other		__nv_reservedSMEM_offset_0_alias,@"STO_CUDA_RESERVED_SHARED STV_DEFAULT"
__nv_reservedSMEM_offset_0_alias:
	.zero		0
	.zero		64


//--------------------- .nv.constant0._Z14sumpool_kernelPfS_ --------------------------
	.section	.nv.constant0._Z14sumpool_kernelPfS_,"a",@progbits
	.sectionflags	@""
	.align	4
.nv.constant0._Z14sumpool_kernelPfS_:
	.zero		912


//--------------------- SYMBOLS --------------------------

	.type		.nv.reservedSmem.offset0,@object
	.size		.nv.reservedSmem.offset0,0x4
